	.headerflags	@"EF_CUDA_TEXMODE_UNIFIED EF_CUDA_64BIT_ADDRESS EF_CUDA_ACCELERATORS EF_CUDA_SM90 EF_CUDA_VIRTUAL_SM(EF_CUDA_SM90)"
	.elftype	@"ET_EXEC"


//--------------------- .nv.info                  --------------------------
	.section	.nv.info,"",@"SHT_CUDA_INFO"
	.align	4


	//----- nvinfo : EIATTR_REGCOUNT
	.align		4
        /*0000*/ 	.byte	0x04, 0x2f
        /*0002*/ 	.short	(.L_1 - .L_0)
	.align		4
.L_0:
        /*0004*/ 	.word	index@(triton_poi_fused_clone_4)
        /*0008*/ 	.word	0x0000000e


	//----- nvinfo : EIATTR_MIN_STACK_SIZE
	.align		4
.L_1:
        /*000c*/ 	.byte	0x04, 0x12
        /*000e*/ 	.short	(.L_3 - .L_2)
	.align		4
.L_2:
        /*0010*/ 	.word	index@(triton_poi_fused_clone_4)
        /*0014*/ 	.word	0x00000000


	//----- nvinfo : EIATTR_FRAME_SIZE
	.align		4
.L_3:
        /*0018*/ 	.byte	0x04, 0x11
        /*001a*/ 	.short	(.L_5 - .L_4)
	.align		4
.L_4:
        /*001c*/ 	.word	index@(triton_poi_fused_clone_4)
        /*0020*/ 	.word	0x00000000


	//----- nvinfo : EIATTR_MIN_STACK_SIZE
	.align		4
.L_5:
        /*0024*/ 	.byte	0x04, 0x12
        /*0026*/ 	.short	(.L_7 - .L_6)
	.align		4
.L_6:
        /*0028*/ 	.word	index@(triton_poi_fused_clone_4)
        /*002c*/ 	.word	0x00000000
.L_7:


//--------------------- .nv.info.triton_poi_fused_clone_4 --------------------------
	.section	.nv.info.triton_poi_fused_clone_4,"",@"SHT_CUDA_INFO"
	.sectionflags	@""
	.align	4


	//----- nvinfo : EIATTR_CUDA_API_VERSION
	.align		4
        /*0000*/ 	.byte	0x04, 0x37
        /*0002*/ 	.short	(.L_9 - .L_8)
.L_8:
        /*0004*/ 	.word	0x0000007c


	//----- nvinfo : EIATTR_KPARAM_INFO
	.align		4
.L_9:
        /*0008*/ 	.byte	0x04, 0x17
        /*000a*/ 	.short	(.L_11 - .L_10)
.L_10:
        /*000c*/ 	.word	0x00000000
        /*0010*/ 	.short	0x0002
        /*0012*/ 	.short	0x0010
        /*0014*/ 	.byte	0x00, 0xf0, 0x11, 0x00


	//----- nvinfo : EIATTR_KPARAM_INFO
	.align		4
.L_11:
        /*0018*/ 	.byte	0x04, 0x17
        /*001a*/ 	.short	(.L_13 - .L_12)
.L_12:
        /*001c*/ 	.word	0x00000000
        /*0020*/ 	.short	0x0001
        /*0022*/ 	.short	0x0008
        /*0024*/ 	.byte	0x00, 0xf4, 0x21, 0x00


	//----- nvinfo : EIATTR_KPARAM_INFO
	.align		4
.L_13:
        /*0028*/ 	.byte	0x04, 0x17
        /*002a*/ 	.short	(.L_15 - .L_14)
.L_14:
        /*002c*/ 	.word	0x00000000
        /*0030*/ 	.short	0x0000
        /*0032*/ 	.short	0x0000
        /*0034*/ 	.byte	0x00, 0xf4, 0x21, 0x00


	//----- nvinfo : EIATTR_SPARSE_MMA_MASK
	.align		4
.L_15:
        /*0038*/ 	.byte	0x03, 0x50
        /*003a*/ 	.short	0x0000


	//----- nvinfo : EIATTR_MAXREG_COUNT
	.align		4
        /*003c*/ 	.byte	0x03, 0x1b
        /*003e*/ 	.short	0x00ff


	//----- nvinfo : EIATTR_EXIT_INSTR_OFFSETS
	.align		4
        /*0040*/ 	.byte	0x04, 0x1c
        /*0042*/ 	.short	(.L_17 - .L_16)


	//   ....[0]....
.L_16:
        /*0044*/ 	.word	0x00000200


	//   ....[1]....
        /*0048*/ 	.word	0x00000220


	//----- nvinfo : EIATTR_REQNTID
	.align		4
.L_17:
        /*004c*/ 	.byte	0x04, 0x10
        /*004e*/ 	.short	(.L_19 - .L_18)
.L_18:
        /*0050*/ 	.word	0x00000080
        /*0054*/ 	.word	0x00000001
        /*0058*/ 	.word	0x00000001


	//----- nvinfo : EIATTR_CRS_STACK_SIZE
	.align		4
.L_19:
        /*005c*/ 	.byte	0x04, 0x1e
        /*005e*/ 	.short	(.L_21 - .L_20)
.L_20:
        /*0060*/ 	.word	0x00000000


	//----- nvinfo : EIATTR_CBANK_PARAM_SIZE
	.align		4
.L_21:
        /*0064*/ 	.byte	0x03, 0x19
        /*0066*/ 	.short	0x0014


	//----- nvinfo : EIATTR_PARAM_CBANK
	.align		4
        /*0068*/ 	.byte	0x04, 0x0a
        /*006a*/ 	.short	(.L_23 - .L_22)
	.align		4
.L_22:
        /*006c*/ 	.word	index@(.nv.constant0.triton_poi_fused_clone_4)
        /*0070*/ 	.short	0x0210
        /*0072*/ 	.short	0x0014


	//----- nvinfo : EIATTR_SW_WAR
	.align		4
.L_23:
        /*0074*/ 	.byte	0x04, 0x36
        /*0076*/ 	.short	(.L_25 - .L_24)
.L_24:
        /*0078*/ 	.word	0x00000008
.L_25:


//--------------------- .nv.callgraph             --------------------------
	.section	.nv.callgraph,"",@"SHT_CUDA_CALLGRAPH"
	.align	4
	.sectionentsize	8
	.align		4
        /*0000*/ 	.word	0x00000000
	.align		4
        /*0004*/ 	.word	0xffffffff
	.align		4
        /*0008*/ 	.word	0x00000000
	.align		4
        /*000c*/ 	.word	0xfffffffe
	.align		4
        /*0010*/ 	.word	0x00000000
	.align		4
        /*0014*/ 	.word	0xfffffffd
	.align		4
        /*0018*/ 	.word	0x00000000
	.align		4
        /*001c*/ 	.word	0xfffffffc


//--------------------- .text.triton_poi_fused_clone_4 --------------------------
	.section	.text.triton_poi_fused_clone_4,"ax",@progbits
	.align	128
        .global         triton_poi_fused_clone_4
        .type           triton_poi_fused_clone_4,@function
        .size           triton_poi_fused_clone_4,(.L_x_3 - triton_poi_fused_clone_4)
        .other          triton_poi_fused_clone_4,@"STO_CUDA_ENTRY STV_DEFAULT"
triton_poi_fused_clone_4:
.text.triton_poi_fused_clone_4:
[----:B------:R-:W0:Y:S02]  /*0000*/  LDC R1, c[0x0][0x28] ;  /* 0x00000a00ff017b82 */ /* 0x000e240000000800 */
[----:B------:R-:W1:Y:S01]  /*0010*/  S2R R0, SR_TID.X ;  /* 0x0000000000007919 */ /* 0x000e620000002100 */
[----:B------:R-:W2:Y:S01]  /*0020*/  LDC.64 R4, c[0x0][0x218] ;  /* 0x00008600ff047b82 */ /* 0x000ea20000000a00 */
[----:B------:R-:W-:Y:S01]  /*0030*/  ULDC.64 UR4, c[0x0][0x208] ;  /* 0x0000820000047ab9 */ /* 0x000fe20000000a00 */
[----:B------:R-:W-:Y:S01]  /*0040*/  BSSY B0, `(.L_x_0) ;  /* 0x000001b000007945 */ /* 0x000fe20003800000 */
[----:B------:R-:W3:Y:S01]  /*0050*/  S2R R3, SR_CTAID.X ;  /* 0x0000000000037919 */ /* 0x000ee20000002500 */
[----:B-1----:R-:W-:Y:S01]  /*0060*/  IMAD.SHL.U32 R0, R0, 0x2, RZ ;  /* 0x0000000200007824 */ /* 0x002fe200078e00ff */
[----:B---3--:R-:W-:-:S04]  /*0070*/  SHF.R.S32.HI R8, RZ, 0x17, R3 ;  /* 0x00000017ff087819 */ /* 0x008fc80000011403 */
[----:B------:R-:W-:Y:S02]  /*0080*/  LOP3.LUT R0, R0, 0xfe, RZ, 0xc0, !PT ;  /* 0x000000fe00007812 */ /* 0x000fe400078ec0ff */
[----:B------:R-:W-:-:S03]  /*0090*/  SGXT R8, R8, 0x1 ;  /* 0x000000010808781a */ /* 0x000fc60000000200 */
[----:B------:R-:W-:Y:S02]  /*00a0*/  IMAD R7, R3, 0x100, R0 ;  /* 0x0000010003077824 */ /* 0x000fe400078e0200 */
[----:B------:R-:W1:Y:S02]  /*00b0*/  LDC.64 R2, c[0x0][0x210] ;  /* 0x00008400ff027b82 */ /* 0x000e640000000a00 */
[C---:B--2---:R-:W-:Y:S01]  /*00c0*/  IMAD.WIDE R4, R7.reuse, 0x4, R4 ;  /* 0x0000000407047825 */ /* 0x044fe200078e0204 */
[----:B------:R-:W-:Y:S02]  /*00d0*/  SHF.R.S32.HI R0, RZ, 0x1f, R7 ;  /* 0x0000001fff007819 */ /* 0x000fe40000011407 */
[-C--:B------:R-:W-:Y:S02]  /*00e0*/  LEA.HI R8, R8, R7.reuse, RZ, 0x6 ;  /* 0x0000000708087211 */ /* 0x080fe400078f30ff */
[----:B------:R-:W-:Y:S02]  /*00f0*/  LEA.HI R0, R0, R7, RZ, 0x2 ;  /* 0x0000000700007211 */ /* 0x000fe400078f10ff */
[----:B------:R-:W-:-:S02]  /*0100*/  ISETP.GE.AND P0, PT, R7, 0x100, PT ;  /* 0x000001000700780c */ /* 0x000fc40003f06270 */
[--C-:B------:R-:W-:Y:S02]  /*0110*/  SHF.R.S32.HI R6, RZ, 0x2, R0.reuse ;  /* 0x00000002ff067819 */ /* 0x100fe40000011400 */
[----:B------:R-:W-:Y:S02]  /*0120*/  SHF.R.S32.HI R9, RZ, 0x1f, R0 ;  /* 0x0000001fff097819 */ /* 0x000fe40000011400 */
[----:B------:R-:W-:Y:S02]  /*0130*/  LOP3.LUT R0, R0, 0xfffffffc, RZ, 0xc0, !PT ;  /* 0xfffffffc00007812 */ /* 0x000fe400078ec0ff */
[----:B------:R-:W-:Y:S02]  /*0140*/  LEA.HI R9, R9, R6, RZ, 0x4 ;  /* 0x0000000609097211 */ /* 0x000fe400078f20ff */
[----:B------:R-:W-:Y:S01]  /*0150*/  SHF.R.S32.HI R11, RZ, 0x6, R8 ;  /* 0x00000006ff0b7819 */ /* 0x000fe20000011408 */
[----:B------:R-:W-:Y:S01]  /*0160*/  IMAD.IADD R0, R7, 0x1, -R0 ;  /* 0x0000000107007824 */ /* 0x000fe200078e0a00 */
[----:B------:R-:W-:-:S03]  /*0170*/  LOP3.LUT R9, R9, 0xffffff0, RZ, 0xc0, !PT ;  /* 0x0ffffff009097812 */ /* 0x000fc600078ec0ff */
[----:B------:R-:W-:Y:S02]  /*0180*/  IMAD R0, R11, 0x4, R0 ;  /* 0x000000040b007824 */ /* 0x000fe400078e0200 */
[----:B------:R-:W-:Y:S01]  /*0190*/  IMAD.IADD R9, R6, 0x1, -R9 ;  /* 0x0000000106097824 */ /* 0x000fe200078e0a09 */
[----:B------:R-:W-:-:S03]  /*01a0*/  CS2R R6, SRZ ;  /* 0x0000000000067805 */ /* 0x000fc6000001ff00 */
[----:B------:R-:W-:-:S04]  /*01b0*/  IMAD R9, R9, 0x10, R0 ;  /* 0x0000001009097824 */ /* 0x000fc800078e0200 */
[----:B-1----:R-:W-:Y:S01]  /*01c0*/  IMAD.WIDE R2, R9, 0x4, R2 ;  /* 0x0000000409027825 */ /* 0x002fe200078e0202 */
[----:B------:R-:W-:Y:S06]  /*01d0*/  @P0 BRA `(.L_x_1) ;  /* 0x0000000000040947 */ /* 0x000fec0003800000 */
[----:B------:R1:W5:Y:S02]  /*01e0*/  LDG.E.64 R6, desc[UR4][R2.64] ;  /* 0x0000000402067981 */ /* 0x000364000c1e1b00 */
.L_x_1:
[----:B------:R-:W-:Y:S05]  /*01f0*/  BSYNC B0 ;  /* 0x0000000000007941 */ /* 0x000fea0003800000 */
.L_x_0:
[----:B------:R-:W-:Y:S05]  /*0200*/  @P0 EXIT ;  /* 0x000000000000094d */ /* 0x000fea0003800000 */
[----:B-----5:R-:W-:Y:S01]  /*0210*/  STG.E.64 desc[UR4][R4.64], R6 ;  /* 0x0000000604007986 */ /* 0x020fe2000c101b04 */
[----:B------:R-:W-:Y:S05]  /*0220*/  EXIT ;  /* 0x000000000000794d */ /* 0x000fea0003800000 */
.L_x_2:
[----:B------:R-:W-:-:S00]  /*0230*/  BRA `(.L_x_2) ;  /* 0xfffffffc00fc7947 */ /* 0x000fc0000383ffff */
[----:B------:R-:W-:-:S00]  /*0240*/  NOP ;  /* 0x0000000000007918 */ /* 0x000fc00000000000 */
        /* <DEDUP_REMOVED lines=11> */
.L_x_3:


//--------------------- .nv.constant0.triton_poi_fused_clone_4 --------------------------
	.section	.nv.constant0.triton_poi_fused_clone_4,"a",@progbits
	.sectionflags	@""
	.align	4
.nv.constant0.triton_poi_fused_clone_4:
	.zero		548
